	.headerflags	@"EF_CUDA_TEXMODE_UNIFIED EF_CUDA_64BIT_ADDRESS EF_CUDA_SM86 EF_CUDA_VIRTUAL_SM(EF_CUDA_SM86)"
	.elftype	@"ET_EXEC"


//--------------------- .nv.info                  --------------------------
	.section	.nv.info,"",@"SHT_CUDA_INFO"
	.align	4


	//----- nvinfo : EIATTR_REGCOUNT
	.align		4
        /*0000*/ 	.byte	0x04, 0x2f
        /*0002*/ 	.short	(.L_3 - .L_2)
	.align		4
.L_2:
        /*0004*/ 	.word	index@(triton_)
        /*0008*/ 	.word	0x0000001e


	//----- nvinfo : EIATTR_MIN_STACK_SIZE
	.align		4
.L_3:
        /*000c*/ 	.byte	0x04, 0x12
        /*000e*/ 	.short	(.L_5 - .L_4)
	.align		4
.L_4:
        /*0010*/ 	.word	index@(triton_)
        /*0014*/ 	.word	0x00000000


	//----- nvinfo : EIATTR_FRAME_SIZE
	.align		4
.L_5:
        /*0018*/ 	.byte	0x04, 0x11
        /*001a*/ 	.short	(.L_7 - .L_6)
	.align		4
.L_6:
        /*001c*/ 	.word	index@(triton_)
        /*0020*/ 	.word	0x00000000


	//----- nvinfo : EIATTR_MIN_STACK_SIZE
	.align		4
.L_7:
        /*0024*/ 	.byte	0x04, 0x12
        /*0026*/ 	.short	(.L_9 - .L_8)
	.align		4
.L_8:
        /*0028*/ 	.word	index@(triton_)
        /*002c*/ 	.word	0x00000000
.L_9:


//--------------------- .nv.info.triton_          --------------------------
	.section	.nv.info.triton_,"",@"SHT_CUDA_INFO"
	.sectionflags	@""
	.align	4


	//----- nvinfo : EIATTR_CUDA_API_VERSION
	.align		4
        /*0000*/ 	.byte	0x04, 0x37
        /*0002*/ 	.short	(.L_11 - .L_10)
.L_10:
        /*0004*/ 	.word	0x0000007c


	//----- nvinfo : EIATTR_SW2861232_WAR
	.align		4
.L_11:
        /*0008*/ 	.byte	0x01, 0x35
	.zero		2


	//----- nvinfo : EIATTR_PARAM_CBANK
	.align		4
        /*000c*/ 	.byte	0x04, 0x0a
        /*000e*/ 	.short	(.L_13 - .L_12)
	.align		4
.L_12:
        /*0010*/ 	.word	index@(.nv.constant0.triton_)
        /*0014*/ 	.short	0x0160
        /*0016*/ 	.short	0x005c


	//----- nvinfo : EIATTR_CBANK_PARAM_SIZE
	.align		4
.L_13:
        /*0018*/ 	.byte	0x03, 0x19
        /*001a*/ 	.short	0x005c


	//----- nvinfo : EIATTR_KPARAM_INFO
	.align		4
        /*001c*/ 	.byte	0x04, 0x17
        /*001e*/ 	.short	(.L_15 - .L_14)
.L_14:
        /*0020*/ 	.word	0x00000000
        /*0024*/ 	.short	0x000b
        /*0026*/ 	.short	0x0058
        /*0028*/ 	.byte	0x00, 0xf0, 0x11, 0x00


	//----- nvinfo : EIATTR_KPARAM_INFO
	.align		4
.L_15:
        /*002c*/ 	.byte	0x04, 0x17
        /*002e*/ 	.short	(.L_17 - .L_16)
.L_16:
        /*0030*/ 	.word	0x00000000
        /*0034*/ 	.short	0x000a
        /*0036*/ 	.short	0x0050
        /*0038*/ 	.byte	0x00, 0xf0, 0x21, 0x00


	//----- nvinfo : EIATTR_KPARAM_INFO
	.align		4
.L_17:
        /*003c*/ 	.byte	0x04, 0x17
        /*003e*/ 	.short	(.L_19 - .L_18)
.L_18:
        /*0040*/ 	.word	0x00000000
        /*0044*/ 	.short	0x0009
        /*0046*/ 	.short	0x0048
        /*0048*/ 	.byte	0x00, 0xf0, 0x21, 0x00


	//----- nvinfo : EIATTR_KPARAM_INFO
	.align		4
.L_19:
        /*004c*/ 	.byte	0x04, 0x17
        /*004e*/ 	.short	(.L_21 - .L_20)
.L_20:
        /*0050*/ 	.word	0x00000000
        /*0054*/ 	.short	0x0008
        /*0056*/ 	.short	0x0040
        /*0058*/ 	.byte	0x00, 0xf0, 0x21, 0x00


	//----- nvinfo : EIATTR_KPARAM_INFO
	.align		4
.L_21:
        /*005c*/ 	.byte	0x04, 0x17
        /*005e*/ 	.short	(.L_23 - .L_22)
.L_22:
        /*0060*/ 	.word	0x00000000
        /*0064*/ 	.short	0x0007
        /*0066*/ 	.short	0x0038
        /*0068*/ 	.byte	0x00, 0xf0, 0x21, 0x00


	//----- nvinfo : EIATTR_KPARAM_INFO
	.align		4
.L_23:
        /*006c*/ 	.byte	0x04, 0x17
        /*006e*/ 	.short	(.L_25 - .L_24)
.L_24:
        /*0070*/ 	.word	0x00000000
        /*0074*/ 	.short	0x0006
        /*0076*/ 	.short	0x0030
        /*0078*/ 	.byte	0x00, 0xf0, 0x21, 0x00


	//----- nvinfo : EIATTR_KPARAM_INFO
	.align		4
.L_25:
        /*007c*/ 	.byte	0x04, 0x17
        /*007e*/ 	.short	(.L_27 - .L_26)
.L_26:
        /*0080*/ 	.word	0x00000000
        /*0084*/ 	.short	0x0005
        /*0086*/ 	.short	0x0028
        /*0088*/ 	.byte	0x00, 0xf0, 0x21, 0x00


	//----- nvinfo : EIATTR_KPARAM_INFO
	.align		4
.L_27:
        /*008c*/ 	.byte	0x04, 0x17
        /*008e*/ 	.short	(.L_29 - .L_28)
.L_28:
        /*0090*/ 	.word	0x00000000
        /*0094*/ 	.short	0x0004
        /*0096*/ 	.short	0x0020
        /*0098*/ 	.byte	0x00, 0xf0, 0x21, 0x00


	//----- nvinfo : EIATTR_KPARAM_INFO
	.align		4
.L_29:
        /*009c*/ 	.byte	0x04, 0x17
        /*009e*/ 	.short	(.L_31 - .L_30)
.L_30:
        /*00a0*/ 	.word	0x00000000
        /*00a4*/ 	.short	0x0003
        /*00a6*/ 	.short	0x0018
        /*00a8*/ 	.byte	0x00, 0xf0, 0x21, 0x00


	//----- nvinfo : EIATTR_KPARAM_INFO
	.align		4
.L_31:
        /*00ac*/ 	.byte	0x04, 0x17
        /*00ae*/ 	.short	(.L_33 - .L_32)
.L_32:
        /*00b0*/ 	.word	0x00000000
        /*00b4*/ 	.short	0x0002
        /*00b6*/ 	.short	0x0010
        /*00b8*/ 	.byte	0x00, 0xf0, 0x21, 0x00


	//----- nvinfo : EIATTR_KPARAM_INFO
	.align		4
.L_33:
        /*00bc*/ 	.byte	0x04, 0x17
        /*00be*/ 	.short	(.L_35 - .L_34)
.L_34:
        /*00c0*/ 	.word	0x00000000
        /*00c4*/ 	.short	0x0001
        /*00c6*/ 	.short	0x0008
        /*00c8*/ 	.byte	0x00, 0xf0, 0x21, 0x00


	//----- nvinfo : EIATTR_KPARAM_INFO
	.align		4
.L_35:
        /*00cc*/ 	.byte	0x04, 0x17
        /*00ce*/ 	.short	(.L_37 - .L_36)
.L_36:
        /*00d0*/ 	.word	0x00000000
        /*00d4*/ 	.short	0x0000
        /*00d6*/ 	.short	0x0000
        /*00d8*/ 	.byte	0x00, 0xf0, 0x21, 0x00


	//----- nvinfo : EIATTR_MAXREG_COUNT
	.align		4
.L_37:
        /*00dc*/ 	.byte	0x03, 0x1b
        /*00de*/ 	.short	0x00ff


	//----- nvinfo : EIATTR_EXIT_INSTR_OFFSETS
	.align		4
        /*00e0*/ 	.byte	0x04, 0x1c
        /*00e2*/ 	.short	(.L_39 - .L_38)


	//   ....[0]....
.L_38:
        /*00e4*/ 	.word	0x000005e0


	//----- nvinfo : EIATTR_REQNTID
	.align		4
.L_39:
        /*00e8*/ 	.byte	0x04, 0x10
        /*00ea*/ 	.short	(.L_41 - .L_40)
.L_40:
        /*00ec*/ 	.word	0x00000100
        /*00f0*/ 	.word	0x00000001
        /*00f4*/ 	.word	0x00000001
.L_41:


//--------------------- .nv.callgraph             --------------------------
	.section	.nv.callgraph,"",@"SHT_CUDA_CALLGRAPH"
	.align	4
	.sectionentsize	8
	.align		4
        /*0000*/ 	.word	0x00000000
	.align		4
        /*0004*/ 	.word	0xffffffff
	.align		4
        /*0008*/ 	.word	0x00000000
	.align		4
        /*000c*/ 	.word	0xfffffffe
	.align		4
        /*0010*/ 	.word	0x00000000
	.align		4
        /*0014*/ 	.word	0xfffffffd
	.align		4
        /*0018*/ 	.word	0x00000000
	.align		4
        /*001c*/ 	.word	0xfffffffc


//--------------------- .nv.rel.action            --------------------------
	.section	.nv.rel.action,"",@"SHT_CUDA_RELOCINFO"
	.align	8
	.sectionentsize	8
        /*0000*/ 	.byte	0x73, 0x00, 0x00, 0x00, 0x00, 0x00, 0x00, 0x00, 0x00, 0x00, 0x00, 0x11, 0x25, 0x00, 0x05, 0x36


//--------------------- .nv.constant4             --------------------------
	.section	.nv.constant4,"a",@progbits
	.align	8
	.align		8
.nv.constant4:
        /*0000*/ 	.dword	_$_str
	.align		8
        /*0008*/ 	.dword	_$_str_$_2


//--------------------- .nv.constant0.triton_     --------------------------
	.section	.nv.constant0.triton_,"a",@progbits
	.sectionflags	@""
	.align	4
.nv.constant0.triton_:
	.zero		444


//--------------------- .text.triton_             --------------------------
	.section	.text.triton_,"ax",@progbits
	.sectioninfo	@"SHI_REGISTERS=30"
	.align	128
        .global         triton_
        .type           triton_,@function
        .size           triton_,(.L_x_1 - triton_)
        .other          triton_,@"STO_CUDA_ENTRY STV_DEFAULT"
triton_:
.text.triton_:
[----:B------:R-:W-:Y:S02]  /*0000*/  MOV R1, c[0x0][0x28] ;  /* 0x00000a0000017a02 */ /* 0x000fe40000000f00 */
[----:B------:R-:W0:Y:S01]  /*0010*/  S2R R0, SR_TID.X ;  /* 0x0000000000007919 */ /* 0x000e220000002100 */
[----:B------:R-:W-:-:S03]  /*0020*/  ULDC.64 UR4, c[0x0][0x118] ;  /* 0x0000460000047ab9 */ /* 0x000fc60000000a00 */
[----:B------:R-:W1:Y:S01]  /*0030*/  S2R R5, SR_CTAID.X ;  /* 0x0000000000057919 */ /* 0x000e620000002500 */
[----:B0-----:R-:W-:Y:S02]  /*0040*/  SHF.L.U32 R0, R0, 0x1, RZ ;  /* 0x0000000100007819 */ /* 0x001fe400000006ff */
[----:B-1----:R-:W-:Y:S02]  /*0050*/  SHF.R.S32.HI R3, RZ, 0x16, R5 ;  /* 0x00000016ff037819 */ /* 0x002fe40000011405 */
[----:B------:R-:W-:Y:S02]  /*0060*/  LOP3.LUT R0, R0, 0x1fe, RZ, 0xc0, !PT ;  /* 0x000001fe00007812 */ /* 0x000fe400078ec0ff */
[----:B------:R-:W-:Y:S02]  /*0070*/  SGXT R3, R3, 0x1 ;  /* 0x000000010303781a */ /* 0x000fe40000000200 */
[----:B------:R-:W-:-:S04]  /*0080*/  LEA R0, R5, R0, 0x9 ;  /* 0x0000000005007211 */ /* 0x000fc800078e48ff */
[----:B------:R-:W-:-:S04]  /*0090*/  LEA.HI R3, R3, R0, RZ, 0x7 ;  /* 0x0000000003037211 */ /* 0x000fc800078f38ff */
[----:B------:R-:W-:Y:S02]  /*00a0*/  LOP3.LUT R5, R3, 0xffffff80, RZ, 0xc0, !PT ;  /* 0xffffff8003057812 */ /* 0x000fe400078ec0ff */
[----:B------:R-:W-:Y:S02]  /*00b0*/  MOV R3, 0x4 ;  /* 0x0000000400037802 */ /* 0x000fe40000000f00 */
[----:B------:R-:W-:-:S05]  /*00c0*/  IADD3 R22, R0, -R5, RZ ;  /* 0x8000000500167210 */ /* 0x000fca0007ffe0ff */
[----:B------:R-:W-:-:S04]  /*00d0*/  IMAD.WIDE R4, R22, R3, c[0x0][0x178] ;  /* 0x00005e0016047625 */ /* 0x000fc800078e0203 */
[-C--:B------:R-:W-:Y:S02]  /*00e0*/  IMAD.WIDE R6, R22, R3.reuse, c[0x0][0x1a0] ;  /* 0x0000680016067625 */ /* 0x080fe400078e0203 */
[----:B------:R-:W2:Y:S04]  /*00f0*/  LDG.E.EL.64 R4, [R4.64] ;  /* 0x0000000404047981 */ /* 0x000ea8000c2e1b00 */
[----:B------:R-:W3:Y:S01]  /*0100*/  LDG.E.EL.64 R6, [R6.64] ;  /* 0x0000000406067981 */ /* 0x000ee2000c2e1b00 */
[----:B------:R-:W-:-:S04]  /*0110*/  IMAD.WIDE R8, R0, R3, c[0x0][0x168] ;  /* 0x00005a0000087625 */ /* 0x000fc800078e0203 */
[-C--:B------:R-:W-:Y:S02]  /*0120*/  IMAD.WIDE R10, R22, R3.reuse, c[0x0][0x170] ;  /* 0x00005c00160a7625 */ /* 0x080fe400078e0203 */
[----:B------:R-:W4:Y:S02]  /*0130*/  LDG.E.64 R8, [R8.64] ;  /* 0x0000000408087981 */ /* 0x000f24000c1e1b00 */
[-C--:B------:R-:W-:Y:S02]  /*0140*/  IMAD.WIDE R12, R0, R3.reuse, c[0x0][0x190] ;  /* 0x00006400000c7625 */ /* 0x080fe400078e0203 */
[----:B------:R-:W4:Y:S02]  /*0150*/  LDG.E.EL.64 R10, [R10.64] ;  /* 0x000000040a0a7981 */ /* 0x000f24000c2e1b00 */
[CC--:B------:R-:W-:Y:S02]  /*0160*/  IMAD.WIDE R14, R22.reuse, R3.reuse, c[0x0][0x198] ;  /* 0x00006600160e7625 */ /* 0x0c0fe400078e0203 */
[----:B------:R-:W5:Y:S02]  /*0170*/  LDG.E.64 R12, [R12.64] ;  /* 0x000000040c0c7981 */ /* 0x000f64000c1e1b00 */
[----:B------:R-:W-:-:S02]  /*0180*/  IMAD.WIDE R16, R22, R3, c[0x0][0x180] ;  /* 0x0000600016107625 */ /* 0x000fc400078e0203 */
[----:B------:R-:W5:Y:S02]  /*0190*/  LDG.E.EL.64 R14, [R14.64] ;  /* 0x000000040e0e7981 */ /* 0x000f64000c2e1b00 */
[CC--:B------:R-:W-:Y:S02]  /*01a0*/  IMAD.WIDE R18, R22.reuse, R3.reuse, c[0x0][0x188] ;  /* 0x0000620016127625 */ /* 0x0c0fe400078e0203 */
[----:B------:R-:W4:Y:S02]  /*01b0*/  LDG.E.EL.64 R16, [R16.64] ;  /* 0x0000000410107981 */ /* 0x000f24000c2e1b00 */
[CC--:B------:R-:W-:Y:S02]  /*01c0*/  IMAD.WIDE R20, R22.reuse, R3.reuse, c[0x0][0x1a8] ;  /* 0x00006a0016147625 */ /* 0x0c0fe400078e0203 */
[----:B------:R-:W4:Y:S02]  /*01d0*/  LDG.E.EL.64 R18, [R18.64] ;  /* 0x0000000412127981 */ /* 0x000f24000c2e1b00 */
[----:B------:R-:W-:-:S02]  /*01e0*/  IMAD.WIDE R22, R22, R3, c[0x0][0x1b0] ;  /* 0x00006c0016167625 */ /* 0x000fc400078e0203 */
[----:B------:R-:W4:Y:S04]  /*01f0*/  LDG.E.EL.64 R20, [R20.64] ;  /* 0x0000000414147981 */ /* 0x000f28000c2e1b00 */
[----:B------:R-:W4:Y:S01]  /*0200*/  LDG.E.EL.64 R22, [R22.64] ;  /* 0x0000000416167981 */ /* 0x000f22000c2e1b00 */
[----:B------:R-:W-:Y:S01]  /*0210*/  MOV R26, 0x3e800000 ;  /* 0x3e800000001a7802 */ /* 0x000fe20000000f00 */
[----:B--2---:R-:W-:Y:S01]  /*0220*/  FADD R4, R4, 9.9999997473787516356e-06 ;  /* 0x3727c5ac04047421 */ /* 0x004fe20000000000 */
[----:B------:R-:W-:Y:S01]  /*0230*/  FADD R5, R5, 9.9999997473787516356e-06 ;  /* 0x3727c5ac05057421 */ /* 0x000fe20000000000 */
[----:B---3--:R-:W-:-:S04]  /*0240*/  FADD R6, R6, 9.9999997473787516356e-06 ;  /* 0x3727c5ac06067421 */ /* 0x008fc80000000000 */
[----:B------:R-:W0:Y:S01]  /*0250*/  MUFU.SQRT R4, R4 ;  /* 0x0000000400047308 */ /* 0x000e220000002000 */
[----:B------:R-:W-:-:S07]  /*0260*/  FADD R7, R7, 9.9999997473787516356e-06 ;  /* 0x3727c5ac07077421 */ /* 0x000fce0000000000 */
[----:B------:R-:W1:Y:S08]  /*0270*/  MUFU.SQRT R6, R6 ;  /* 0x0000000600067308 */ /* 0x000e700000002000 */
[----:B------:R-:W2:Y:S01]  /*0280*/  MUFU.SQRT R5, R5 ;  /* 0x0000000500057308 */ /* 0x000ea20000002000 */
[----:B0-----:R-:W-:-:S07]  /*0290*/  FSETP.GT.AND P6, PT, R4, 8.50705917302346158658e+37, PT ;  /* 0x7e8000000400780b */ /* 0x001fce0003fc4000 */
[----:B------:R0:W3:Y:S01]  /*02a0*/  MUFU.SQRT R24, R7 ;  /* 0x0000000700187308 */ /* 0x0000e20000002000 */
[----:B-1----:R-:W-:Y:S02]  /*02b0*/  FSETP.GT.AND P4, PT, R6, 8.50705917302346158658e+37, PT ;  /* 0x7e8000000600780b */ /* 0x002fe40003f84000 */
[----:B------:R-:W-:Y:S02]  /*02c0*/  FSETP.GEU.AND P3, PT, R4, 1.175494350822287508e-38, PT ;  /* 0x008000000400780b */ /* 0x000fe40003f6e000 */
[----:B------:R-:W-:Y:S02]  /*02d0*/  FSETP.GEU.AND P0, PT, R6, 1.175494350822287508e-38, PT ;  /* 0x008000000600780b */ /* 0x000fe40003f0e000 */
[C---:B--2---:R-:W-:Y:S01]  /*02e0*/  FSETP.GT.AND P5, PT, R5.reuse, 8.50705917302346158658e+37, PT ;  /* 0x7e8000000500780b */ /* 0x044fe20003fa4000 */
[----:B------:R-:W-:Y:S01]  /*02f0*/  @P6 FMUL R4, R4, 0.25 ;  /* 0x3e80000004046820 */ /* 0x000fe20000400000 */
[----:B0-----:R-:W-:Y:S02]  /*0300*/  FSEL R7, R26, 1, P6 ;  /* 0x3f8000001a077808 */ /* 0x001fe40003000000 */
[----:B------:R-:W-:-:S02]  /*0310*/  FSETP.GEU.AND P2, PT, R5, 1.175494350822287508e-38, PT ;  /* 0x008000000500780b */ /* 0x000fc40003f4e000 */
[C---:B---3--:R-:W-:Y:S02]  /*0320*/  FSETP.GT.AND P1, PT, R24.reuse, 8.50705917302346158658e+37, PT ;  /* 0x7e8000001800780b */ /* 0x048fe40003f24000 */
[----:B------:R-:W-:Y:S01]  /*0330*/  FSETP.GEU.AND P6, PT, R24, 1.175494350822287508e-38, PT ;  /* 0x008000001800780b */ /* 0x000fe20003fce000 */
[----:B------:R-:W-:Y:S01]  /*0340*/  @P4 FMUL R6, R6, 0.25 ;  /* 0x3e80000006064820 */ /* 0x000fe20000400000 */
[----:B------:R-:W-:-:S03]  /*0350*/  @!P3 FMUL R4, R4, 16777216 ;  /* 0x4b8000000404b820 */ /* 0x000fc60000400000 */
[----:B------:R-:W-:Y:S01]  /*0360*/  @P5 FMUL R5, R5, 0.25 ;  /* 0x3e80000005055820 */ /* 0x000fe20000400000 */
[----:B------:R-:W-:-:S03]  /*0370*/  @!P0 FMUL R6, R6, 16777216 ;  /* 0x4b80000006068820 */ /* 0x000fc60000400000 */
[----:B------:R-:W-:Y:S02]  /*0380*/  @!P2 FMUL R5, R5, 16777216 ;  /* 0x4b8000000505a820 */ /* 0x000fe40000400000 */
[----:B------:R-:W-:Y:S01]  /*0390*/  @P1 FMUL R24, R24, 0.25 ;  /* 0x3e80000018181820 */ /* 0x000fe20000400000 */
[----:B------:R-:W0:Y:S03]  /*03a0*/  MUFU.RCP R4, R4 ;  /* 0x0000000400047308 */ /* 0x000e260000001000 */
[----:B------:R-:W-:-:S05]  /*03b0*/  @!P6 FMUL R24, R24, 16777216 ;  /* 0x4b8000001818e820 */ /* 0x000fca0000400000 */
[----:B------:R-:W1:Y:S01]  /*03c0*/  MUFU.RCP R6, R6 ;  /* 0x0000000600067308 */ /* 0x000e620000001000 */
[----:B------:R-:W-:Y:S01]  /*03d0*/  FSEL R25, R26, 1, P4 ;  /* 0x3f8000001a197808 */ /* 0x000fe20002000000 */
[----:B----4-:R-:W-:-:S06]  /*03e0*/  FADD R27, R8, -R10 ;  /* 0x8000000a081b7221 */ /* 0x010fcc0000000000 */
[----:B------:R-:W2:Y:S01]  /*03f0*/  MUFU.RCP R5, R5 ;  /* 0x0000000500057308 */ /* 0x000ea20000001000 */
[----:B------:R-:W-:-:S07]  /*0400*/  FADD R8, R9, -R11 ;  /* 0x8000000b09087221 */ /* 0x000fce0000000000 */
[----:B------:R-:W3:Y:S01]  /*0410*/  MUFU.RCP R24, R24 ;  /* 0x0000001800187308 */ /* 0x000ee20000001000 */
[C---:B------:R-:W-:Y:S01]  /*0420*/  FSEL R2, R26.reuse, 1, P5 ;  /* 0x3f8000001a027808 */ /* 0x040fe20002800000 */
[----:B------:R-:W-:Y:S01]  /*0430*/  @!P3 FMUL R7, R7, 16777216 ;  /* 0x4b8000000707b820 */ /* 0x000fe20000400000 */
[----:B------:R-:W-:Y:S01]  /*0440*/  FSEL R9, R26, 1, P1 ;  /* 0x3f8000001a097808 */ /* 0x000fe20000800000 */
[----:B------:R-:W-:Y:S02]  /*0450*/  @!P0 FMUL R25, R25, 16777216 ;  /* 0x4b80000019198820 */ /* 0x000fe40000400000 */
[----:B------:R-:W-:Y:S01]  /*0460*/  @!P2 FMUL R2, R2, 16777216 ;  /* 0x4b8000000202a820 */ /* 0x000fe20000400000 */
[----:B0-----:R-:W-:Y:S01]  /*0470*/  FMUL R4, R4, R7 ;  /* 0x0000000704047220 */ /* 0x001fe20000400000 */
[----:B------:R-:W-:Y:S01]  /*0480*/  @!P6 FMUL R9, R9, 16777216 ;  /* 0x4b8000000909e820 */ /* 0x000fe20000400000 */
[----:B-----5:R-:W-:Y:S01]  /*0490*/  FADD R7, R12, -R14 ;  /* 0x8000000e0c077221 */ /* 0x020fe20000000000 */
[----:B-1----:R-:W-:Y:S01]  /*04a0*/  FMUL R6, R6, R25 ;  /* 0x0000001906067220 */ /* 0x002fe20000400000 */
[----:B--2---:R-:W-:Y:S01]  /*04b0*/  FMUL R5, R5, R2 ;  /* 0x0000000205057220 */ /* 0x004fe20000400000 */
[----:B------:R-:W-:Y:S01]  /*04c0*/  FADD R13, R13, -R15 ;  /* 0x8000000f0d0d7221 */ /* 0x000fe20000000000 */
[----:B------:R-:W-:Y:S01]  /*04d0*/  FMUL R27, R4, R27 ;  /* 0x0000001b041b7220 */ /* 0x000fe20000400000 */
[----:B------:R-:W-:Y:S01]  /*04e0*/  FMUL R7, R6, R7 ;  /* 0x0000000706077220 */ /* 0x000fe20000400000 */
[----:B---3--:R-:W-:Y:S01]  /*04f0*/  FMUL R24, R24, R9 ;  /* 0x0000000918187220 */ /* 0x008fe20000400000 */
[----:B------:R-:W-:Y:S01]  /*0500*/  FMUL R8, R5, R8 ;  /* 0x0000000805087220 */ /* 0x000fe20000400000 */
[----:B------:R-:W-:Y:S01]  /*0510*/  FFMA R16, R16, R27, R18 ;  /* 0x0000001b10107223 */ /* 0x000fe20000000012 */
[----:B------:R-:W-:Y:S01]  /*0520*/  FFMA R7, R20, R7, R22 ;  /* 0x0000000714077223 */ /* 0x000fe20000000016 */
[----:B------:R-:W-:Y:S01]  /*0530*/  FMUL R24, R24, R13 ;  /* 0x0000000d18187220 */ /* 0x000fe20000400000 */
[----:B------:R-:W-:-:S03]  /*0540*/  FFMA R8, R17, R8, R19 ;  /* 0x0000000811087223 */ /* 0x000fc60000000013 */
[----:B------:R-:W-:Y:S01]  /*0550*/  FFMA R21, R21, R24, R23 ;  /* 0x0000001815157223 */ /* 0x000fe20000000017 */
[C---:B------:R-:W-:Y:S01]  /*0560*/  FSETP.GEU.AND P0, PT, R16.reuse, -R7, PT ;  /* 0x800000071000720b */ /* 0x040fe20003f0e000 */
[----:B------:R-:W-:Y:S02]  /*0570*/  FADD R7, R16, R7 ;  /* 0x0000000710077221 */ /* 0x000fe40000000000 */
[C---:B------:R-:W-:Y:S01]  /*0580*/  FADD R4, R8.reuse, R21 ;  /* 0x0000001508047221 */ /* 0x040fe20000000000 */
[----:B------:R-:W-:Y:S01]  /*0590*/  FSETP.GEU.AND P1, PT, R8, -R21, PT ;  /* 0x800000150800720b */ /* 0x000fe20003f2e000 */
[----:B------:R-:W-:Y:S01]  /*05a0*/  IMAD.WIDE R2, R0, R3, c[0x0][0x160] ;  /* 0x0000580000027625 */ /* 0x000fe200078e0203 */
[----:B------:R-:W-:Y:S02]  /*05b0*/  FSEL R6, R7, RZ, P0 ;  /* 0x000000ff07067208 */ /* 0x000fe40000000000 */
[----:B------:R-:W-:-:S05]  /*05c0*/  FSEL R7, R4, RZ, P1 ;  /* 0x000000ff04077208 */ /* 0x000fca0000800000 */
[----:B------:R-:W-:Y:S01]  /*05d0*/  STG.E.64 [R2.64], R6 ;  /* 0x0000000602007986 */ /* 0x000fe2000c101b04 */
[----:B------:R-:W-:Y:S05]  /*05e0*/  EXIT ;  /* 0x000000000000794d */ /* 0x000fea0003800000 */
.L_x_0:
[----:B------:R-:W-:-:S00]  /*05f0*/  BRA `(.L_x_0) ;  /* 0xfffffff000007947 */ /* 0x000fc0000383ffff */
[----:B------:R-:W-:-:S00]  /*0600*/  NOP ;  /* 0x0000000000007918 */ /* 0x000fc00000000000 */
[----:B------:R-:W-:-:S00]  /*0610*/  NOP ;  /* 0x0000000000007918 */ /* 0x000fc00000000000 */
[----:B------:R-:W-:-:S00]  /*0620*/  NOP ;  /* 0x0000000000007918 */ /* 0x000fc00000000000 */
[----:B------:R-:W-:-:S00]  /*0630*/  NOP ;  /* 0x0000000000007918 */ /* 0x000fc00000000000 */
[----:B------:R-:W-:-:S00]  /*0640*/  NOP ;  /* 0x0000000000007918 */ /* 0x000fc00000000000 */
[----:B------:R-:W-:-:S00]  /*0650*/  NOP ;  /* 0x0000000000007918 */ /* 0x000fc00000000000 */
[----:B------:R-:W-:-:S00]  /*0660*/  NOP ;  /* 0x0000000000007918 */ /* 0x000fc00000000000 */
[----:B------:R-:W-:-:S00]  /*0670*/  NOP ;  /* 0x0000000000007918 */ /* 0x000fc00000000000 */
.L_x_1:


//--------------------- .nv.global.init           --------------------------
	.section	.nv.global.init,"aw",@progbits
.nv.global.init:
	.type		_$_str,@object
	.size		_$_str,(_$_str_$_2 - _$_str)
_$_str:
        /*0000*/ 	.byte	0x5f, 0x5f, 0x43, 0x55, 0x44, 0x41, 0x5f, 0x46, 0x54, 0x5a, 0x00
	.type		_$_str_$_2,@object
	.size		_$_str_$_2,(.L_1 - _$_str_$_2)
_$_str_$_2:
        /*000b*/ 	.byte	0x5f, 0x5f, 0x43, 0x55, 0x44, 0x41, 0x5f, 0x50, 0x52, 0x45, 0x43, 0x5f, 0x53, 0x51, 0x52, 0x54
        /*001b*/ 	.byte	0x00
.L_1:
